//
// Generated by NVIDIA NVVM Compiler
//
// Compiler Build ID: CL-36424714
// Cuda compilation tools, release 13.0, V13.0.88
// Based on NVVM 20.0.0
//

.version 9.0
.target sm_100
.address_size 64

	// .globl	_Z14stress_computePfS_S_

.visible .entry _Z14stress_computePfS_S_(
	.param .u64 .ptr .align 1 _Z14stress_computePfS_S__param_0,
	.param .u64 .ptr .align 1 _Z14stress_computePfS_S__param_1,
	.param .u64 .ptr .align 1 _Z14stress_computePfS_S__param_2
)
{
	.reg .pred 	%p<3>;
	.reg .b32 	%r<21>;
	.reg .b32 	%f<52>;
	.reg .b64 	%rd<15>;

	ld.param.u64 	%rd3, [_Z14stress_computePfS_S__param_0];
	ld.param.u64 	%rd4, [_Z14stress_computePfS_S__param_1];
	ld.param.u64 	%rd5, [_Z14stress_computePfS_S__param_2];
	mov.u32 	%r10, %ctaid.x;
	mov.u32 	%r11, %ntid.x;
	mov.u32 	%r12, %tid.x;
	mad.lo.s32 	%r1, %r10, %r11, %r12;
	setp.gt.s32 	%p1, %r1, 1048575;
	@%p1 bra 	$L__BB0_4;
	shl.b32 	%r19, %r1, 10;
	shr.s32 	%r14, %r1, 31;
	shr.u32 	%r15, %r14, 22;
	add.s32 	%r16, %r1, %r15;
	and.b32  	%r17, %r16, -1024;
	sub.s32 	%r18, %r1, %r17;
	cvta.to.global.u64 	%rd6, %rd3;
	add.s64 	%rd1, %rd6, 32;
	cvta.to.global.u64 	%rd7, %rd4;
	add.s64 	%rd2, %rd7, 32768;
	mov.f32 	%f51, 0f00000000;
	mov.b32 	%r20, 0;
$L__BB0_2:
	mul.wide.s32 	%rd8, %r19, 4;
	add.s64 	%rd9, %rd1, %rd8;
	mul.wide.s32 	%rd10, %r18, 4;
	add.s64 	%rd11, %rd2, %rd10;
	ld.global.f32 	%f4, [%rd9+-32];
	ld.global.f32 	%f5, [%rd11+-32768];
	fma.rn.f32 	%f6, %f4, %f5, %f51;
	ld.global.f32 	%f7, [%rd9+-28];
	ld.global.f32 	%f8, [%rd11+-28672];
	fma.rn.f32 	%f9, %f7, %f8, %f6;
	ld.global.f32 	%f10, [%rd9+-24];
	ld.global.f32 	%f11, [%rd11+-24576];
	fma.rn.f32 	%f12, %f10, %f11, %f9;
	ld.global.f32 	%f13, [%rd9+-20];
	ld.global.f32 	%f14, [%rd11+-20480];
	fma.rn.f32 	%f15, %f13, %f14, %f12;
	ld.global.f32 	%f16, [%rd9+-16];
	ld.global.f32 	%f17, [%rd11+-16384];
	fma.rn.f32 	%f18, %f16, %f17, %f15;
	ld.global.f32 	%f19, [%rd9+-12];
	ld.global.f32 	%f20, [%rd11+-12288];
	fma.rn.f32 	%f21, %f19, %f20, %f18;
	ld.global.f32 	%f22, [%rd9+-8];
	ld.global.f32 	%f23, [%rd11+-8192];
	fma.rn.f32 	%f24, %f22, %f23, %f21;
	ld.global.f32 	%f25, [%rd9+-4];
	ld.global.f32 	%f26, [%rd11+-4096];
	fma.rn.f32 	%f27, %f25, %f26, %f24;
	ld.global.f32 	%f28, [%rd9];
	ld.global.f32 	%f29, [%rd11];
	fma.rn.f32 	%f30, %f28, %f29, %f27;
	ld.global.f32 	%f31, [%rd9+4];
	ld.global.f32 	%f32, [%rd11+4096];
	fma.rn.f32 	%f33, %f31, %f32, %f30;
	ld.global.f32 	%f34, [%rd9+8];
	ld.global.f32 	%f35, [%rd11+8192];
	fma.rn.f32 	%f36, %f34, %f35, %f33;
	ld.global.f32 	%f37, [%rd9+12];
	ld.global.f32 	%f38, [%rd11+12288];
	fma.rn.f32 	%f39, %f37, %f38, %f36;
	ld.global.f32 	%f40, [%rd9+16];
	ld.global.f32 	%f41, [%rd11+16384];
	fma.rn.f32 	%f42, %f40, %f41, %f39;
	ld.global.f32 	%f43, [%rd9+20];
	ld.global.f32 	%f44, [%rd11+20480];
	fma.rn.f32 	%f45, %f43, %f44, %f42;
	ld.global.f32 	%f46, [%rd9+24];
	ld.global.f32 	%f47, [%rd11+24576];
	fma.rn.f32 	%f48, %f46, %f47, %f45;
	ld.global.f32 	%f49, [%rd9+28];
	ld.global.f32 	%f50, [%rd11+28672];
	fma.rn.f32 	%f51, %f49, %f50, %f48;
	add.s32 	%r20, %r20, 16;
	add.s32 	%r19, %r19, 16;
	add.s32 	%r18, %r18, 16384;
	setp.ne.s32 	%p2, %r20, 1024;
	@%p2 bra 	$L__BB0_2;
	cvta.to.global.u64 	%rd12, %rd5;
	mul.wide.s32 	%rd13, %r1, 4;
	add.s64 	%rd14, %rd12, %rd13;
	st.global.f32 	[%rd14], %f51;
$L__BB0_4:
	ret;

}
	// .globl	_Z13stress_memoryPf
.visible .entry _Z13stress_memoryPf(
	.param .u64 .ptr .align 1 _Z13stress_memoryPf_param_0
)
{
	.reg .pred 	%p<2>;
	.reg .b32 	%r<5>;
	.reg .b32 	%f<3>;
	.reg .b64 	%rd<5>;

	ld.param.u64 	%rd1, [_Z13stress_memoryPf_param_0];
	mov.u32 	%r2, %ctaid.x;
	mov.u32 	%r3, %ntid.x;
	mov.u32 	%r4, %tid.x;
	mad.lo.s32 	%r1, %r2, %r3, %r4;
	setp.gt.s32 	%p1, %r1, 1048575;
	@%p1 bra 	$L__BB1_2;
	cvta.to.global.u64 	%rd2, %rd1;
	mul.wide.s32 	%rd3, %r1, 4;
	add.s64 	%rd4, %rd2, %rd3;
	ld.global.f32 	%f1, [%rd4];
	add.f32 	%f2, %f1, %f1;
	st.global.f32 	[%rd4], %f2;
$L__BB1_2:
	ret;

}
	// .globl	_Z9stress_xuPf
.visible .entry _Z9stress_xuPf(
	.param .u64 .ptr .align 1 _Z9stress_xuPf_param_0
)
{
	.reg .pred 	%p<2>;
	.reg .b32 	%r<5>;
	.reg .b32 	%f<3>;
	.reg .b64 	%rd<5>;

	ld.param.u64 	%rd1, [_Z9stress_xuPf_param_0];
	mov.u32 	%r2, %ctaid.x;
	mov.u32 	%r3, %ntid.x;
	mov.u32 	%r4, %tid.x;
	mad.lo.s32 	%r1, %r2, %r3, %r4;
	setp.gt.s32 	%p1, %r1, 1048575;
	@%p1 bra 	$L__BB2_2;
	cvta.to.global.u64 	%rd2, %rd1;
	mul.wide.s32 	%rd3, %r1, 4;
	add.s64 	%rd4, %rd2, %rd3;
	ld.global.f32 	%f1, [%rd4];
	sin.approx.f32 	%f2, %f1;
	st.global.f32 	[%rd4], %f2;
$L__BB2_2:
	ret;

}
	// .globl	_Z13stress_atomicPf
.visible .entry _Z13stress_atomicPf(
	.param .u64 .ptr .align 1 _Z13stress_atomicPf_param_0
)
{
	.reg .pred 	%p<2>;
	.reg .b32 	%r<5>;
	.reg .b32 	%f<2>;
	.reg .b64 	%rd<5>;

	ld.param.u64 	%rd1, [_Z13stress_atomicPf_param_0];
	mov.u32 	%r2, %ctaid.x;
	mov.u32 	%r3, %ntid.x;
	mov.u32 	%r4, %tid.x;
	mad.lo.s32 	%r1, %r2, %r3, %r4;
	setp.gt.s32 	%p1, %r1, 1048575;
	@%p1 bra 	$L__BB3_2;
	cvta.to.global.u64 	%rd2, %rd1;
	mul.wide.s32 	%rd3, %r1, 4;
	add.s64 	%rd4, %rd2, %rd3;
	atom.global.add.f32 	%f1, [%rd4], 0f3F800000;
$L__BB3_2:
	ret;

}


// ===== COMPILED SASS (sm_100) =====

	.target	sm_100

	.elftype	@"ET_EXEC"


//--------------------- .note.nv.tkinfo           --------------------------
	.section	.note.nv.tkinfo,"",@"SHT_NOTE"
	.sectionflags	@"SHF_NOTE_NV_TKINFO"
	.tkinfo
        /*0018*/ 	.word	0x00000002
        /*0030*/ 	.string	""
        /*0030*/ 	.string	"ptxas"
        /*0030*/ 	.string	"Cuda compilation tools, release 13.0, V13.0.88"
        /*0030*/ 	.string	"Build cuda_13.0.r13.0/compiler.36424714_0"
        /*0030*/ 	.string	"-arch sm_100 -m 64 "



//--------------------- .note.nv.cuinfo           --------------------------
	.section	.note.nv.cuinfo,"",@"SHT_NOTE"
	.sectionflags	@"SHF_NOTE_NV_CUINFO"
        /*0018*/ 	.short	0x0002
        /*001a*/ 	.short	0x0064
        /*001c*/ 	.short	0x0082
	.zero		2


//--------------------- .nv.info                  --------------------------
	.section	.nv.info,"",@"SHT_CUDA_INFO"
	.align	4


	//----- nvinfo : EIATTR_REGCOUNT
	.align		4
        /*0000*/ 	.byte	0x04, 0x2f
        /*0002*/ 	.short	(.L_1 - .L_0)
	.align		4
.L_0:
        /*0004*/ 	.word	index@(_Z14stress_computePfS_S_)
        /*0008*/ 	.word	0x00000020


	//----- nvinfo : EIATTR_FRAME_SIZE
	.align		4
.L_1:
        /*000c*/ 	.byte	0x04, 0x11
        /*000e*/ 	.short	(.L_3 - .L_2)
	.align		4
.L_2:
        /*0010*/ 	.word	index@(_Z14stress_computePfS_S_)
        /*0014*/ 	.word	0x00000000


	//----- nvinfo : EIATTR_REGCOUNT
	.align		4
.L_3:
        /*0018*/ 	.byte	0x04, 0x2f
        /*001a*/ 	.short	(.L_5 - .L_4)
	.align		4
.L_4:
        /*001c*/ 	.word	index@(_Z13stress_memoryPf)
        /*0020*/ 	.word	0x00000008


	//----- nvinfo : EIATTR_FRAME_SIZE
	.align		4
.L_5:
        /*0024*/ 	.byte	0x04, 0x11
        /*0026*/ 	.short	(.L_7 - .L_6)
	.align		4
.L_6:
        /*0028*/ 	.word	index@(_Z13stress_memoryPf)
        /*002c*/ 	.word	0x00000000


	//----- nvinfo : EIATTR_REGCOUNT
	.align		4
.L_7:
        /*0030*/ 	.byte	0x04, 0x2f
        /*0032*/ 	.short	(.L_9 - .L_8)
	.align		4
.L_8:
        /*0034*/ 	.word	index@(_Z9stress_xuPf)
        /*0038*/ 	.word	0x00000008


	//----- nvinfo : EIATTR_FRAME_SIZE
	.align		4
.L_9:
        /*003c*/ 	.byte	0x04, 0x11
        /*003e*/ 	.short	(.L_11 - .L_10)
	.align		4
.L_10:
        /*0040*/ 	.word	index@(_Z9stress_xuPf)
        /*0044*/ 	.word	0x00000000


	//----- nvinfo : EIATTR_REGCOUNT
	.align		4
.L_11:
        /*0048*/ 	.byte	0x04, 0x2f
        /*004a*/ 	.short	(.L_13 - .L_12)
	.align		4
.L_12:
        /*004c*/ 	.word	index@(_Z13stress_atomicPf)
        /*0050*/ 	.word	0x0000000a


	//----- nvinfo : EIATTR_FRAME_SIZE
	.align		4
.L_13:
        /*0054*/ 	.byte	0x04, 0x11
        /*0056*/ 	.short	(.L_15 - .L_14)
	.align		4
.L_14:
        /*0058*/ 	.word	index@(_Z13stress_atomicPf)
        /*005c*/ 	.word	0x00000000


	//----- nvinfo : EIATTR_MIN_STACK_SIZE
	.align		4
.L_15:
        /*0060*/ 	.byte	0x04, 0x12
        /*0062*/ 	.short	(.L_17 - .L_16)
	.align		4
.L_16:
        /*0064*/ 	.word	index@(_Z13stress_atomicPf)
        /*0068*/ 	.word	0x00000000


	//----- nvinfo : EIATTR_MIN_STACK_SIZE
	.align		4
.L_17:
        /*006c*/ 	.byte	0x04, 0x12
        /*006e*/ 	.short	(.L_19 - .L_18)
	.align		4
.L_18:
        /*0070*/ 	.word	index@(_Z9stress_xuPf)
        /*0074*/ 	.word	0x00000000


	//----- nvinfo : EIATTR_MIN_STACK_SIZE
	.align		4
.L_19:
        /*0078*/ 	.byte	0x04, 0x12
        /*007a*/ 	.short	(.L_21 - .L_20)
	.align		4
.L_20:
        /*007c*/ 	.word	index@(_Z13stress_memoryPf)
        /*0080*/ 	.word	0x00000000


	//----- nvinfo : EIATTR_MIN_STACK_SIZE
	.align		4
.L_21:
        /*0084*/ 	.byte	0x04, 0x12
        /*0086*/ 	.short	(.L_23 - .L_22)
	.align		4
.L_22:
        /*0088*/ 	.word	index@(_Z14stress_computePfS_S_)
        /*008c*/ 	.word	0x00000000
.L_23:


//--------------------- .nv.compat                --------------------------
	.section	.nv.compat,"",@"SHT_CUDA_COMPAT_INFO"
	.align	4
        /*0000*/ 	.byte	0x02, 0x09, 0x00, 0x00, 0x02, 0x02, 0x01, 0x00, 0x02, 0x05, 0x05, 0x00, 0x03, 0x07, 0x01, 0x01
        /*0010*/ 	.byte	0x02, 0x03, 0x00, 0x00, 0x02, 0x06, 0x01, 0x00, 0x04, 0x0b, 0x08, 0x00, 0x09, 0x00, 0x00, 0x00
        /*0020*/ 	.byte	0x00, 0x00, 0x00, 0x00


//--------------------- .nv.info._Z13stress_atomicPf --------------------------
	.section	.nv.info._Z13stress_atomicPf,"",@"SHT_CUDA_INFO"
	.sectionflags	@""
	.align	4


	//----- nvinfo : EIATTR_CUDA_API_VERSION
	.align		4
        /*0000*/ 	.byte	0x04, 0x37
        /*0002*/ 	.short	(.L_25 - .L_24)
.L_24:
        /*0004*/ 	.word	0x00000082


	//----- nvinfo : EIATTR_KPARAM_INFO
	.align		4
.L_25:
        /*0008*/ 	.byte	0x04, 0x17
        /*000a*/ 	.short	(.L_27 - .L_26)
.L_26:
        /*000c*/ 	.word	0x00000000
        /*0010*/ 	.short	0x0000
        /*0012*/ 	.short	0x0000
        /*0014*/ 	.byte	0x00, 0xf5, 0x21, 0x00


	//----- nvinfo : EIATTR_SPARSE_MMA_MASK
	.align		4
.L_27:
        /*0018*/ 	.byte	0x03, 0x50
        /*001a*/ 	.short	0x0000


	//----- nvinfo : EIATTR_MAXREG_COUNT
	.align		4
        /*001c*/ 	.byte	0x03, 0x1b
        /*001e*/ 	.short	0x00ff


	//----- nvinfo : EIATTR_MERCURY_ISA_VERSION
	.align		4
        /*0020*/ 	.byte	0x03, 0x5f
        /*0022*/ 	.short	0x0101


	//----- nvinfo : EIATTR_VRC_CTA_INIT_COUNT
	.align		4
        /*0024*/ 	.byte	0x02, 0x4a
	.zero		1
	.zero		1


	//----- nvinfo : EIATTR_EXIT_INSTR_OFFSETS
	.align		4
        /*0028*/ 	.byte	0x04, 0x1c
        /*002a*/ 	.short	(.L_29 - .L_28)


	//   ....[0]....
.L_28:
        /*002c*/ 	.word	0x00000060


	//   ....[1]....
        /*0030*/ 	.word	0x000000c0


	//----- nvinfo : EIATTR_CBANK_PARAM_SIZE
	.align		4
.L_29:
        /*0034*/ 	.byte	0x03, 0x19
        /*0036*/ 	.short	0x0008


	//----- nvinfo : EIATTR_PARAM_CBANK
	.align		4
        /*0038*/ 	.byte	0x04, 0x0a
        /*003a*/ 	.short	(.L_31 - .L_30)
	.align		4
.L_30:
        /*003c*/ 	.word	index@(.nv.constant0._Z13stress_atomicPf)
        /*0040*/ 	.short	0x0380
        /*0042*/ 	.short	0x0008


	//----- nvinfo : EIATTR_SW_WAR
	.align		4
.L_31:
        /*0044*/ 	.byte	0x04, 0x36
        /*0046*/ 	.short	(.L_33 - .L_32)
.L_32:
        /*0048*/ 	.word	0x00000008
.L_33:


//--------------------- .nv.info._Z9stress_xuPf   --------------------------
	.section	.nv.info._Z9stress_xuPf,"",@"SHT_CUDA_INFO"
	.sectionflags	@""
	.align	4


	//----- nvinfo : EIATTR_CUDA_API_VERSION
	.align		4
        /*0000*/ 	.byte	0x04, 0x37
        /*0002*/ 	.short	(.L_35 - .L_34)
.L_34:
        /*0004*/ 	.word	0x00000082


	//----- nvinfo : EIATTR_KPARAM_INFO
	.align		4
.L_35:
        /*0008*/ 	.byte	0x04, 0x17
        /*000a*/ 	.short	(.L_37 - .L_36)
.L_36:
        /*000c*/ 	.word	0x00000000
        /*0010*/ 	.short	0x0000
        /*0012*/ 	.short	0x0000
        /*0014*/ 	.byte	0x00, 0xf5, 0x21, 0x00


	//----- nvinfo : EIATTR_SPARSE_MMA_MASK
	.align		4
.L_37:
        /*0018*/ 	.byte	0x03, 0x50
        /*001a*/ 	.short	0x0000


	//----- nvinfo : EIATTR_MAXREG_COUNT
	.align		4
        /*001c*/ 	.byte	0x03, 0x1b
        /*001e*/ 	.short	0x00ff


	//----- nvinfo : EIATTR_MERCURY_ISA_VERSION
	.align		4
        /*0020*/ 	.byte	0x03, 0x5f
        /*0022*/ 	.short	0x0101


	//----- nvinfo : EIATTR_VRC_CTA_INIT_COUNT
	.align		4
        /*0024*/ 	.byte	0x02, 0x4a
	.zero		1
	.zero		1


	//----- nvinfo : EIATTR_EXIT_INSTR_OFFSETS
	.align		4
        /*0028*/ 	.byte	0x04, 0x1c
        /*002a*/ 	.short	(.L_39 - .L_38)


	//   ....[0]....
.L_38:
        /*002c*/ 	.word	0x00000060


	//   ....[1]....
        /*0030*/ 	.word	0x000000e0


	//----- nvinfo : EIATTR_CBANK_PARAM_SIZE
	.align		4
.L_39:
        /*0034*/ 	.byte	0x03, 0x19
        /*0036*/ 	.short	0x0008


	//----- nvinfo : EIATTR_PARAM_CBANK
	.align		4
        /*0038*/ 	.byte	0x04, 0x0a
        /*003a*/ 	.short	(.L_41 - .L_40)
	.align		4
.L_40:
        /*003c*/ 	.word	index@(.nv.constant0._Z9stress_xuPf)
        /*0040*/ 	.short	0x0380
        /*0042*/ 	.short	0x0008


	//----- nvinfo : EIATTR_SW_WAR
	.align		4
.L_41:
        /*0044*/ 	.byte	0x04, 0x36
        /*0046*/ 	.short	(.L_43 - .L_42)
.L_42:
        /*0048*/ 	.word	0x00000008
.L_43:


//--------------------- .nv.info._Z13stress_memoryPf --------------------------
	.section	.nv.info._Z13stress_memoryPf,"",@"SHT_CUDA_INFO"
	.sectionflags	@""
	.align	4


	//----- nvinfo : EIATTR_CUDA_API_VERSION
	.align		4
        /*0000*/ 	.byte	0x04, 0x37
        /*0002*/ 	.short	(.L_45 - .L_44)
.L_44:
        /*0004*/ 	.word	0x00000082


	//----- nvinfo : EIATTR_KPARAM_INFO
	.align		4
.L_45:
        /*0008*/ 	.byte	0x04, 0x17
        /*000a*/ 	.short	(.L_47 - .L_46)
.L_46:
        /*000c*/ 	.word	0x00000000
        /*0010*/ 	.short	0x0000
        /*0012*/ 	.short	0x0000
        /*0014*/ 	.byte	0x00, 0xf5, 0x21, 0x00


	//----- nvinfo : EIATTR_SPARSE_MMA_MASK
	.align		4
.L_47:
        /*0018*/ 	.byte	0x03, 0x50
        /*001a*/ 	.short	0x0000


	//----- nvinfo : EIATTR_MAXREG_COUNT
	.align		4
        /*001c*/ 	.byte	0x03, 0x1b
        /*001e*/ 	.short	0x00ff


	//----- nvinfo : EIATTR_MERCURY_ISA_VERSION
	.align		4
        /*0020*/ 	.byte	0x03, 0x5f
        /*0022*/ 	.short	0x0101


	//----- nvinfo : EIATTR_VRC_CTA_INIT_COUNT
	.align		4
        /*0024*/ 	.byte	0x02, 0x4a
	.zero		1
	.zero		1


	//----- nvinfo : EIATTR_EXIT_INSTR_OFFSETS
	.align		4
        /*0028*/ 	.byte	0x04, 0x1c
        /*002a*/ 	.short	(.L_49 - .L_48)


	//   ....[0]....
.L_48:
        /*002c*/ 	.word	0x00000060


	//   ....[1]....
        /*0030*/ 	.word	0x000000d0


	//----- nvinfo : EIATTR_CBANK_PARAM_SIZE
	.align		4
.L_49:
        /*0034*/ 	.byte	0x03, 0x19
        /*0036*/ 	.short	0x0008


	//----- nvinfo : EIATTR_PARAM_CBANK
	.align		4
        /*0038*/ 	.byte	0x04, 0x0a
        /*003a*/ 	.short	(.L_51 - .L_50)
	.align		4
.L_50:
        /*003c*/ 	.word	index@(.nv.constant0._Z13stress_memoryPf)
        /*0040*/ 	.short	0x0380
        /*0042*/ 	.short	0x0008


	//----- nvinfo : EIATTR_SW_WAR
	.align		4
.L_51:
        /*0044*/ 	.byte	0x04, 0x36
        /*0046*/ 	.short	(.L_53 - .L_52)
.L_52:
        /*0048*/ 	.word	0x00000008
.L_53:


//--------------------- .nv.info._Z14stress_computePfS_S_ --------------------------
	.section	.nv.info._Z14stress_computePfS_S_,"",@"SHT_CUDA_INFO"
	.sectionflags	@""
	.align	4


	//----- nvinfo : EIATTR_CUDA_API_VERSION
	.align		4
        /*0000*/ 	.byte	0x04, 0x37
        /*0002*/ 	.short	(.L_55 - .L_54)
.L_54:
        /*0004*/ 	.word	0x00000082


	//----- nvinfo : EIATTR_KPARAM_INFO
	.align		4
.L_55:
        /*0008*/ 	.byte	0x04, 0x17
        /*000a*/ 	.short	(.L_57 - .L_56)
.L_56:
        /*000c*/ 	.word	0x00000000
        /*0010*/ 	.short	0x0002
        /*0012*/ 	.short	0x0010
        /*0014*/ 	.byte	0x00, 0xf5, 0x21, 0x00


	//----- nvinfo : EIATTR_KPARAM_INFO
	.align		4
.L_57:
        /*0018*/ 	.byte	0x04, 0x17
        /*001a*/ 	.short	(.L_59 - .L_58)
.L_58:
        /*001c*/ 	.word	0x00000000
        /*0020*/ 	.short	0x0001
        /*0022*/ 	.short	0x0008
        /*0024*/ 	.byte	0x00, 0xf5, 0x21, 0x00


	//----- nvinfo : EIATTR_KPARAM_INFO
	.align		4
.L_59:
        /*0028*/ 	.byte	0x04, 0x17
        /*002a*/ 	.short	(.L_61 - .L_60)
.L_60:
        /*002c*/ 	.word	0x00000000
        /*0030*/ 	.short	0x0000
        /*0032*/ 	.short	0x0000
        /*0034*/ 	.byte	0x00, 0xf5, 0x21, 0x00


	//----- nvinfo : EIATTR_SPARSE_MMA_MASK
	.align		4
.L_61:
        /*0038*/ 	.byte	0x03, 0x50
        /*003a*/ 	.short	0x0000


	//----- nvinfo : EIATTR_MAXREG_COUNT
	.align		4
        /*003c*/ 	.byte	0x03, 0x1b
        /*003e*/ 	.short	0x00ff


	//----- nvinfo : EIATTR_MERCURY_ISA_VERSION
	.align		4
        /*0040*/ 	.byte	0x03, 0x5f
        /*0042*/ 	.short	0x0101


	//----- nvinfo : EIATTR_VRC_CTA_INIT_COUNT
	.align		4
        /*0044*/ 	.byte	0x02, 0x4a
	.zero		1
	.zero		1


	//----- nvinfo : EIATTR_EXIT_INSTR_OFFSETS
	.align		4
        /*0048*/ 	.byte	0x04, 0x1c
        /*004a*/ 	.short	(.L_63 - .L_62)


	//   ....[0]....
.L_62:
        /*004c*/ 	.word	0x00000060


	//   ....[1]....
        /*0050*/ 	.word	0x00000520


	//----- nvinfo : EIATTR_CBANK_PARAM_SIZE
	.align		4
.L_63:
        /*0054*/ 	.byte	0x03, 0x19
        /*0056*/ 	.short	0x0018


	//----- nvinfo : EIATTR_PARAM_CBANK
	.align		4
        /*0058*/ 	.byte	0x04, 0x0a
        /*005a*/ 	.short	(.L_65 - .L_64)
	.align		4
.L_64:
        /*005c*/ 	.word	index@(.nv.constant0._Z14stress_computePfS_S_)
        /*0060*/ 	.short	0x0380
        /*0062*/ 	.short	0x0018


	//----- nvinfo : EIATTR_SW_WAR
	.align		4
.L_65:
        /*0064*/ 	.byte	0x04, 0x36
        /*0066*/ 	.short	(.L_67 - .L_66)
.L_66:
        /*0068*/ 	.word	0x00000008
.L_67:


//--------------------- .nv.callgraph             --------------------------
	.section	.nv.callgraph,"",@"SHT_CUDA_CALLGRAPH"
	.align	4
	.sectionentsize	8
	.align		4
        /*0000*/ 	.word	0x00000000
	.align		4
        /*0004*/ 	.word	0xffffffff
	.align		4
        /*0008*/ 	.word	0x00000000
	.align		4
        /*000c*/ 	.word	0xfffffffe
	.align		4
        /*0010*/ 	.word	0x00000000
	.align		4
        /*0014*/ 	.word	0xfffffffd
	.align		4
        /*0018*/ 	.word	0x00000000
	.align		4
        /*001c*/ 	.word	0xfffffffc


//--------------------- .text._Z13stress_atomicPf --------------------------
	.section	.text._Z13stress_atomicPf,"ax",@progbits
	.align	128
        .global         _Z13stress_atomicPf
        .type           _Z13stress_atomicPf,@function
        .size           _Z13stress_atomicPf,(.L_x_5 - _Z13stress_atomicPf)
        .other          _Z13stress_atomicPf,@"STO_CUDA_ENTRY STV_DEFAULT"
_Z13stress_atomicPf:
.text._Z13stress_atomicPf:
[----:B------:R-:W-:Y:S01]  /*0000*/  LDC R1, c[0x0][0x37c] ;  /* 0x0000df00ff017b82 */ /* 0x000fe20000000800 */
[----:B------:R-:W0:Y:S07]  /*0010*/  S2R R0, SR_TID.X ;  /* 0x0000000000007919 */ /* 0x000e2e0000002100 */
[----:B------:R-:W0:Y:S08]  /*0020*/  S2UR UR4, SR_CTAID.X ;  /* 0x00000000000479c3 */ /* 0x000e300000002500 */
[----:B------:R-:W0:Y:S02]  /*0030*/  LDC R5, c[0x0][0x360] ;  /* 0x0000d800ff057b82 */ /* 0x000e240000000800 */
[----:B0-----:R-:W-:-:S05]  /*0040*/  IMAD R5, R5, UR4, R0 ;  /* 0x0000000405057c24 */ /* 0x001fca000f8e0200 */
[----:B------:R-:W-:-:S13]  /*0050*/  ISETP.GT.AND P0, PT, R5, 0xfffff, PT ;  /* 0x000fffff0500780c */ /* 0x000fda0003f04270 */
[----:B------:R-:W-:Y:S05]  /*0060*/  @P0 EXIT ;  /* 0x000000000000094d */ /* 0x000fea0003800000 */
[----:B------:R-:W0:Y:S01]  /*0070*/  LDC.64 R2, c[0x0][0x380] ;  /* 0x0000e000ff027b82 */ /* 0x000e220000000a00 */
[----:B------:R-:W1:Y:S01]  /*0080*/  LDCU.64 UR4, c[0x0][0x358] ;  /* 0x00006b00ff0477ac */ /* 0x000e620008000a00 */
[----:B------:R-:W-:Y:S02]  /*0090*/  HFMA2 R7, -RZ, RZ, 1.875, 0 ;  /* 0x3f800000ff077431 */ /* 0x000fe400000001ff */
[----:B0-----:R-:W-:-:S05]  /*00a0*/  IMAD.WIDE R2, R5, 0x4, R2 ;  /* 0x0000000405027825 */ /* 0x001fca00078e0202 */
[----:B-1----:R-:W-:Y:S01]  /*00b0*/  REDG.E.ADD.F32.FTZ.RN.STRONG.GPU desc[UR4][R2.64], R7 ;  /* 0x00000007020079a6 */ /* 0x002fe2000c12f304 */
[----:B------:R-:W-:Y:S05]  /*00c0*/  EXIT ;  /* 0x000000000000794d */ /* 0x000fea0003800000 */
.L_x_0:
[----:B------:R-:W-:-:S00]  /*00d0*/  BRA `(.L_x_0) ;  /* 0xfffffffc00fc7947 */ /* 0x000fc0000383ffff */
[----:B------:R-:W-:-:S00]  /*00e0*/  NOP ;  /* 0x0000000000007918 */ /* 0x000fc00000000000 */
        /* <DEDUP_REMOVED lines=9> */
.L_x_5:


//--------------------- .text._Z9stress_xuPf      --------------------------
	.section	.text._Z9stress_xuPf,"ax",@progbits
	.align	128
        .global         _Z9stress_xuPf
        .type           _Z9stress_xuPf,@function
        .size           _Z9stress_xuPf,(.L_x_6 - _Z9stress_xuPf)
        .other          _Z9stress_xuPf,@"STO_CUDA_ENTRY STV_DEFAULT"
_Z9stress_xuPf:
.text._Z9stress_xuPf:
        /* <DEDUP_REMOVED lines=9> */
[----:B0-----:R-:W-:-:S05]  /*0090*/  IMAD.WIDE R2, R5, 0x4, R2 ;  /* 0x0000000405027825 */ /* 0x001fca00078e0202 */
[----:B-1----:R-:W2:Y:S02]  /*00a0*/  LDG.E R0, desc[UR4][R2.64] ;  /* 0x0000000402007981 */ /* 0x002ea4000c1e1900 */
[----:B--2---:R-:W-:-:S04]  /*00b0*/  FMUL.RZ R0, R0, 0.15915493667125701904 ;  /* 0x3e22f98300007820 */ /* 0x004fc8000040c000 */
[----:B------:R-:W0:Y:S02]  /*00c0*/  MUFU.SIN R5, R0 ;  /* 0x0000000000057308 */ /* 0x000e240000000400 */
[----:B0-----:R-:W-:Y:S01]  /*00d0*/  STG.E desc[UR4][R2.64], R5 ;  /* 0x0000000502007986 */ /* 0x001fe2000c101904 */
[----:B------:R-:W-:Y:S05]  /*00e0*/  EXIT ;  /* 0x000000000000794d */ /* 0x000fea0003800000 */
.L_x_1:
        /* <DEDUP_REMOVED lines=9> */
.L_x_6:


//--------------------- .text._Z13stress_memoryPf --------------------------
	.section	.text._Z13stress_memoryPf,"ax",@progbits
	.align	128
        .global         _Z13stress_memoryPf
        .type           _Z13stress_memoryPf,@function
        .size           _Z13stress_memoryPf,(.L_x_7 - _Z13stress_memoryPf)
        .other          _Z13stress_memoryPf,@"STO_CUDA_ENTRY STV_DEFAULT"
_Z13stress_memoryPf:
.text._Z13stress_memoryPf:
        /* <DEDUP_REMOVED lines=11> */
[----:B--2---:R-:W-:-:S05]  /*00b0*/  FADD R5, R0, R0 ;  /* 0x0000000000057221 */ /* 0x004fca0000000000 */
[----:B------:R-:W-:Y:S01]  /*00c0*/  STG.E desc[UR4][R2.64], R5 ;  /* 0x0000000502007986 */ /* 0x000fe2000c101904 */
[----:B------:R-:W-:Y:S05]  /*00d0*/  EXIT ;  /* 0x000000000000794d */ /* 0x000fea0003800000 */
.L_x_2:
        /* <DEDUP_REMOVED lines=10> */
.L_x_7:


//--------------------- .text._Z14stress_computePfS_S_ --------------------------
	.section	.text._Z14stress_computePfS_S_,"ax",@progbits
	.align	128
        .global         _Z14stress_computePfS_S_
        .type           _Z14stress_computePfS_S_,@function
        .size           _Z14stress_computePfS_S_,(.L_x_8 - _Z14stress_computePfS_S_)
        .other          _Z14stress_computePfS_S_,@"STO_CUDA_ENTRY STV_DEFAULT"
_Z14stress_computePfS_S_:
.text._Z14stress_computePfS_S_:
[----:B------:R-:W-:Y:S01]  /*0000*/  LDC R1, c[0x0][0x37c] ;  /* 0x0000df00ff017b82 */ /* 0x000fe20000000800 */
[----:B------:R-:W0:Y:S07]  /*0010*/  S2R R3, SR_TID.X ;  /* 0x0000000000037919 */ /* 0x000e2e0000002100 */
[----:B------:R-:W0:Y:S08]  /*0020*/  S2UR UR4, SR_CTAID.X ;  /* 0x00000000000479c3 */ /* 0x000e300000002500 */
[----:B------:R-:W0:Y:S02]  /*0030*/  LDC R0, c[0x0][0x360] ;  /* 0x0000d800ff007b82 */ /* 0x000e240000000800 */
[----:B0-----:R-:W-:-:S05]  /*0040*/  IMAD R0, R0, UR4, R3 ;  /* 0x0000000400007c24 */ /* 0x001fca000f8e0203 */
[----:B------:R-:W-:-:S13]  /*0050*/  ISETP.GT.AND P0, PT, R0, 0xfffff, PT ;  /* 0x000fffff0000780c */ /* 0x000fda0003f04270 */
[----:B------:R-:W-:Y:S05]  /*0060*/  @P0 EXIT ;  /* 0x000000000000094d */ /* 0x000fea0003800000 */
[----:B------:R-:W0:Y:S01]  /*0070*/  LDCU.128 UR8, c[0x0][0x380] ;  /* 0x00007000ff0877ac */ /* 0x000e220008000c00 */
[----:B------:R-:W-:Y:S01]  /*0080*/  SHF.R.S32.HI R3, RZ, 0x1f, R0 ;  /* 0x0000001fff037819 */ /* 0x000fe20000011400 */
[----:B------:R-:W-:Y:S01]  /*0090*/  HFMA2 R14, -RZ, RZ, 0, 0 ;  /* 0x00000000ff0e7431 */ /* 0x000fe200000001ff */
[----:B------:R-:W-:Y:S01]  /*00a0*/  SHF.L.U32 R6, R0, 0xa, RZ ;  /* 0x0000000a00067819 */ /* 0x000fe200000006ff */
[----:B------:R-:W1:Y:S01]  /*00b0*/  LDCU.64 UR12, c[0x0][0x358] ;  /* 0x00006b00ff0c77ac */ /* 0x000e620008000a00 */
[----:B------:R-:W-:Y:S01]  /*00c0*/  LEA.HI R3, R3, R0, RZ, 0xa ;  /* 0x0000000003037211 */ /* 0x000fe200078f50ff */
[----:B------:R-:W-:-:S03]  /*00d0*/  UMOV UR4, URZ ;  /* 0x000000ff00047c82 */ /* 0x000fc60008000000 */
[----:B------:R-:W-:-:S04]  /*00e0*/  LOP3.LUT R3, R3, 0xfffffc00, RZ, 0xc0, !PT ;  /* 0xfffffc0003037812 */ /* 0x000fc800078ec0ff */
[----:B------:R-:W-:Y:S01]  /*00f0*/  IADD3 R7, PT, PT, R0, -R3, RZ ;  /* 0x8000000300077210 */ /* 0x000fe20007ffe0ff */
[----:B0-----:R-:W-:Y:S02]  /*0100*/  UIADD3 UR7, UP0, UPT, UR8, 0x20, URZ ;  /* 0x0000002008077890 */ /* 0x001fe4000ff1e0ff */
[----:B------:R-:W-:Y:S02]  /*0110*/  UIADD3 UR5, UP1, UPT, UR10, 0x8000, URZ ;  /* 0x000080000a057890 */ /* 0x000fe4000ff3e0ff */
[----:B------:R-:W-:Y:S02]  /*0120*/  UIADD3.X UR8, UPT, UPT, URZ, UR9, URZ, UP0, !UPT ;  /* 0x00000009ff087290 */ /* 0x000fe400087fe4ff */
[----:B-1----:R-:W-:-:S12]  /*0130*/  UIADD3.X UR6, UPT, UPT, URZ, UR11, URZ, UP1, !UPT ;  /* 0x0000000bff067290 */ /* 0x002fd80008ffe4ff */
.L_x_3:
[----:B------:R-:W-:Y:S02]  /*0140*/  MOV R4, UR7 ;  /* 0x0000000700047c02 */ /* 0x000fe40008000f00 */
[----:B------:R-:W-:Y:S02]  /*0150*/  MOV R5, UR8 ;  /* 0x0000000800057c02 */ /* 0x000fe40008000f00 */
[----:B------:R-:W-:Y:S02]  /*0160*/  MOV R2, UR5 ;  /* 0x0000000500027c02 */ /* 0x000fe40008000f00 */
[----:B------:R-:W-:Y:S01]  /*0170*/  MOV R3, UR6 ;  /* 0x0000000600037c02 */ /* 0x000fe20008000f00 */
[----:B------:R-:W-:-:S04]  /*0180*/  IMAD.WIDE R4, R6, 0x4, R4 ;  /* 0x0000000406047825 */ /* 0x000fc800078e0204 */
[----:B------:R-:W-:Y:S01]  /*0190*/  IMAD.WIDE R2, R7, 0x4, R2 ;  /* 0x0000000407027825 */ /* 0x000fe200078e0202 */
[----:B------:R-:W2:Y:S04]  /*01a0*/  LDG.E R15, desc[UR12][R4.64+-0x20] ;  /* 0xffffe00c040f7981 */ /* 0x000ea8000c1e1900 */
[----:B------:R-:W2:Y:S04]  /*01b0*/  LDG.E R16, desc[UR12][R2.64+-0x8000] ;  /* 0xff80000c02107981 */ /* 0x000ea8000c1e1900 */
[----:B------:R-:W3:Y:S04]  /*01c0*/  LDG.E R24, desc[UR12][R4.64+-0x1c] ;  /* 0xffffe40c04187981 */ /* 0x000ee8000c1e1900 */
[----:B------:R-:W3:Y:S04]  /*01d0*/  LDG.E R25, desc[UR12][R2.64+-0x7000] ;  /* 0xff90000c02197981 */ /* 0x000ee8000c1e1900 */
[----:B------:R-:W4:Y:S04]  /*01e0*/  LDG.E R19, desc[UR12][R4.64+-0x18] ;  /* 0xffffe80c04137981 */ /* 0x000f28000c1e1900 */
[----:B------:R-:W4:Y:S04]  /*01f0*/  LDG.E R18, desc[UR12][R2.64+-0x6000] ;  /* 0xffa0000c02127981 */ /* 0x000f28000c1e1900 */
[----:B------:R-:W5:Y:S04]  /*0200*/  LDG.E R20, desc[UR12][R4.64+-0x14] ;  /* 0xffffec0c04147981 */ /* 0x000f68000c1e1900 */
        /* <DEDUP_REMOVED lines=11> */
[----:B------:R-:W5:Y:S01]  /*02c0*/  LDG.E R27, desc[UR12][R2.64+0x7000] ;  /* 0x0070000c021b7981 */ /* 0x000f62000c1e1900 */
[----:B--2---:R-:W-:-:S03]  /*02d0*/  FFMA R15, R15, R16, R14 ;  /* 0x000000100f0f7223 */ /* 0x004fc6000000000e */
[----:B------:R-:W2:Y:S04]  /*02e0*/  LDG.E R16, desc[UR12][R4.64] ;  /* 0x0000000c04107981 */ /* 0x000ea8000c1e1900 */
[----:B------:R-:W2:Y:S01]  /*02f0*/  LDG.E R14, desc[UR12][R4.64+0x4] ;  /* 0x0000040c040e7981 */ /* 0x000ea2000c1e1900 */
[----:B---3--:R-:W-:-:S03]  /*0300*/  FFMA R24, R24, R25, R15 ;  /* 0x0000001918187223 */ /* 0x008fc6000000000f */
[----:B------:R-:W3:Y:S01]  /*0310*/  LDG.E R15, desc[UR12][R2.64+0x1000] ;  /* 0x0010000c020f7981 */ /* 0x000ee2000c1e1900 */
[----:B----4-:R-:W-:-:S03]  /*0320*/  FFMA R25, R19, R18, R24 ;  /* 0x0000001213197223 */ /* 0x010fc60000000018 */
[----:B------:R-:W4:Y:S04]  /*0330*/  LDG.E R18, desc[UR12][R4.64+0x8] ;  /* 0x0000080c04127981 */ /* 0x000f28000c1e1900 */
[----:B------:R-:W4:Y:S01]  /*0340*/  LDG.E R19, desc[UR12][R2.64+0x2000] ;  /* 0x0020000c02137981 */ /* 0x000f22000c1e1900 */
[----:B-----5:R-:W-:-:S03]  /*0350*/  FFMA R25, R20, R21, R25 ;  /* 0x0000001514197223 */ /* 0x020fc60000000019 */
[----:B------:R-:W5:Y:S04]  /*0360*/  LDG.E R20, desc[UR12][R4.64+0xc] ;  /* 0x00000c0c04147981 */ /* 0x000f68000c1e1900 */
[----:B------:R-:W5:Y:S01]  /*0370*/  LDG.E R21, desc[UR12][R2.64+0x3000] ;  /* 0x0030000c02157981 */ /* 0x000f62000c1e1900 */
[----:B------:R-:W-:-:S03]  /*0380*/  FFMA R25, R22, R23, R25 ;  /* 0x0000001716197223 */ /* 0x000fc60000000019 */
[----:B------:R-:W5:Y:S04]  /*0390*/  LDG.E R22, desc[UR12][R4.64+0x10] ;  /* 0x0000100c04167981 */ /* 0x000f68000c1e1900 */
[----:B------:R-:W5:Y:S01]  /*03a0*/  LDG.E R23, desc[UR12][R2.64+0x4000] ;  /* 0x0040000c02177981 */ /* 0x000f62000c1e1900 */
[----:B------:R-:W-:-:S03]  /*03b0*/  FFMA R29, R12, R13, R25 ;  /* 0x0000000d0c1d7223 */ /* 0x000fc60000000019 */
[----:B------:R-:W5:Y:S04]  /*03c0*/  LDG.E R24, desc[UR12][R4.64+0x14] ;  /* 0x0000140c04187981 */ /* 0x000f68000c1e1900 */
[----:B------:R-:W5:Y:S04]  /*03d0*/  LDG.E R25, desc[UR12][R2.64+0x5000] ;  /* 0x0050000c02197981 */ /* 0x000f68000c1e1900 */
[----:B------:R-:W5:Y:S04]  /*03e0*/  LDG.E R12, desc[UR12][R4.64+0x18] ;  /* 0x0000180c040c7981 */ /* 0x000f68000c1e1900 */
[----:B------:R-:W5:Y:S01]  /*03f0*/  LDG.E R13, desc[UR12][R2.64+0x6000] ;  /* 0x0060000c020d7981 */ /* 0x000f62000c1e1900 */
[----:B------:R-:W-:-:S04]  /*0400*/  FFMA R9, R10, R9, R29 ;  /* 0x000000090a097223 */ /* 0x000fc8000000001d */
[----:B------:R-:W-:Y:S01]  /*0410*/  FFMA R9, R8, R11, R9 ;  /* 0x0000000b08097223 */ /* 0x000fe20000000009 */
[----:B------:R-:W-:-:S04]  /*0420*/  UIADD3 UR4, UPT, UPT, UR4, 0x10, URZ ;  /* 0x0000001004047890 */ /* 0x000fc8000fffe0ff */
[----:B------:R-:W-:Y:S01]  /*0430*/  UISETP.NE.AND UP0, UPT, UR4, 0x400, UPT ;  /* 0x000004000400788c */ /* 0x000fe2000bf05270 */
[----:B------:R-:W-:Y:S02]  /*0440*/  IADD3 R6, PT, PT, R6, 0x10, RZ ;  /* 0x0000001006067810 */ /* 0x000fe40007ffe0ff */
[----:B------:R-:W-:Y:S01]  /*0450*/  IADD3 R7, PT, PT, R7, 0x4000, RZ ;  /* 0x0000400007077810 */ /* 0x000fe20007ffe0ff */
[----:B--2---:R-:W-:-:S04]  /*0460*/  FFMA R9, R16, R17, R9 ;  /* 0x0000001110097223 */ /* 0x004fc80000000009 */
[----:B---3--:R-:W-:-:S04]  /*0470*/  FFMA R9, R14, R15, R9 ;  /* 0x0000000f0e097223 */ /* 0x008fc80000000009 */
[----:B----4-:R-:W-:-:S04]  /*0480*/  FFMA R9, R18, R19, R9 ;  /* 0x0000001312097223 */ /* 0x010fc80000000009 */
[----:B-----5:R-:W-:-:S04]  /*0490*/  FFMA R9, R20, R21, R9 ;  /* 0x0000001514097223 */ /* 0x020fc80000000009 */
[----:B------:R-:W-:-:S04]  /*04a0*/  FFMA R9, R22, R23, R9 ;  /* 0x0000001716097223 */ /* 0x000fc80000000009 */
[----:B------:R-:W-:-:S04]  /*04b0*/  FFMA R9, R24, R25, R9 ;  /* 0x0000001918097223 */ /* 0x000fc80000000009 */
[----:B------:R-:W-:-:S04]  /*04c0*/  FFMA R9, R12, R13, R9 ;  /* 0x0000000d0c097223 */ /* 0x000fc80000000009 */
[----:B------:R-:W-:Y:S01]  /*04d0*/  FFMA R14, R26, R27, R9 ;  /* 0x0000001b1a0e7223 */ /* 0x000fe20000000009 */
[----:B------:R-:W-:Y:S06]  /*04e0*/  BRA.U UP0, `(.L_x_3) ;  /* 0xfffffffd00147547 */ /* 0x000fec000b83ffff */
[----:B------:R-:W0:Y:S02]  /*04f0*/  LDC.64 R2, c[0x0][0x390] ;  /* 0x0000e400ff027b82 */ /* 0x000e240000000a00 */
[----:B0-----:R-:W-:-:S05]  /*0500*/  IMAD.WIDE R2, R0, 0x4, R2 ;  /* 0x0000000400027825 */ /* 0x001fca00078e0202 */
[----:B------:R-:W-:Y:S01]  /*0510*/  STG.E desc[UR12][R2.64], R14 ;  /* 0x0000000e02007986 */ /* 0x000fe2000c10190c */
[----:B------:R-:W-:Y:S05]  /*0520*/  EXIT ;  /* 0x000000000000794d */ /* 0x000fea0003800000 */
.L_x_4:
        /* <DEDUP_REMOVED lines=13> */
.L_x_8:


//--------------------- .nv.shared.reserved.0     --------------------------
	.section	.nv.shared.reserved.0,"aw",@nobits
	.weak		__nv_reservedSMEM_offset_0_alias
	.size		__nv_reservedSMEM_offset_0_alias, 0, 64
	.other		__nv_reservedSMEM_offset_0_alias,@"STO_CUDA_RESERVED_SHARED STV_DEFAULT"
__nv_reservedSMEM_offset_0_alias:
	.zero		0
	.zero		64


//--------------------- .nv.constant0._Z13stress_atomicPf --------------------------
	.section	.nv.constant0._Z13stress_atomicPf,"a",@progbits
	.sectionflags	@""
	.align	4
.nv.constant0._Z13stress_atomicPf:
	.zero		904


//--------------------- .nv.constant0._Z9stress_xuPf --------------------------
	.section	.nv.constant0._Z9stress_xuPf,"a",@progbits
	.sectionflags	@""
	.align	4
.nv.constant0._Z9stress_xuPf:
	.zero		904


//--------------------- .nv.constant0._Z13stress_memoryPf --------------------------
	.section	.nv.constant0._Z13stress_memoryPf,"a",@progbits
	.sectionflags	@""
	.align	4
.nv.constant0._Z13stress_memoryPf:
	.zero		904


//--------------------- .nv.constant0._Z14stress_computePfS_S_ --------------------------
	.section	.nv.constant0._Z14stress_computePfS_S_,"a",@progbits
	.sectionflags	@""
	.align	4
.nv.constant0._Z14stress_computePfS_S_:
	.zero		920


//--------------------- SYMBOLS --------------------------

	.type		.nv.reservedSmem.offset0,@object
	.size		.nv.reservedSmem.offset0,0x4
